//
// Generated by NVIDIA NVVM Compiler
//
// Compiler Build ID: CL-36424714
// Cuda compilation tools, release 13.0, V13.0.88
// Based on NVVM 20.0.0
//

.version 9.0
.target sm_100
.address_size 64

	// .globl	_Z7dkernelPiS_S_i

.visible .entry _Z7dkernelPiS_S_i(
	.param .u64 .ptr .align 1 _Z7dkernelPiS_S_i_param_0,
	.param .u64 .ptr .align 1 _Z7dkernelPiS_S_i_param_1,
	.param .u64 .ptr .align 1 _Z7dkernelPiS_S_i_param_2,
	.param .u32 _Z7dkernelPiS_S_i_param_3
)
{
	.reg .pred 	%p<2>;
	.reg .b32 	%r<8>;
	.reg .b64 	%rd<11>;

	ld.param.u64 	%rd1, [_Z7dkernelPiS_S_i_param_0];
	ld.param.u64 	%rd2, [_Z7dkernelPiS_S_i_param_1];
	ld.param.u64 	%rd3, [_Z7dkernelPiS_S_i_param_2];
	ld.param.u32 	%r2, [_Z7dkernelPiS_S_i_param_3];
	mov.u32 	%r1, %tid.x;
	setp.ge.u32 	%p1, %r1, %r2;
	@%p1 bra 	$L__BB0_2;
	cvta.to.global.u64 	%rd4, %rd2;
	cvta.to.global.u64 	%rd5, %rd3;
	cvta.to.global.u64 	%rd6, %rd1;
	mul.wide.u32 	%rd7, %r1, 4;
	add.s64 	%rd8, %rd4, %rd7;
	ld.global.u32 	%r3, [%rd8];
	mul.lo.s32 	%r4, %r3, %r3;
	add.s64 	%rd9, %rd5, %rd7;
	ld.global.u32 	%r5, [%rd9];
	mul.lo.s32 	%r6, %r5, %r5;
	mad.lo.s32 	%r7, %r6, %r5, %r4;
	add.s64 	%rd10, %rd6, %rd7;
	st.global.u32 	[%rd10], %r7;
$L__BB0_2:
	ret;

}


// ===== COMPILED SASS (sm_100) =====

	.target	sm_100

	.elftype	@"ET_EXEC"


//--------------------- .note.nv.tkinfo           --------------------------
	.section	.note.nv.tkinfo,"",@"SHT_NOTE"
	.sectionflags	@"SHF_NOTE_NV_TKINFO"
	.tkinfo
        /*0018*/ 	.word	0x00000002
        /*0030*/ 	.string	""
        /*0030*/ 	.string	"ptxas"
        /*0030*/ 	.string	"Cuda compilation tools, release 13.0, V13.0.88"
        /*0030*/ 	.string	"Build cuda_13.0.r13.0/compiler.36424714_0"
        /*0030*/ 	.string	"-arch sm_100 -m 64 "



//--------------------- .note.nv.cuinfo           --------------------------
	.section	.note.nv.cuinfo,"",@"SHT_NOTE"
	.sectionflags	@"SHF_NOTE_NV_CUINFO"
        /*0018*/ 	.short	0x0002
        /*001a*/ 	.short	0x0064
        /*001c*/ 	.short	0x0082
	.zero		2


//--------------------- .nv.info                  --------------------------
	.section	.nv.info,"",@"SHT_CUDA_INFO"
	.align	4


	//----- nvinfo : EIATTR_REGCOUNT
	.align		4
        /*0000*/ 	.byte	0x04, 0x2f
        /*0002*/ 	.short	(.L_1 - .L_0)
	.align		4
.L_0:
        /*0004*/ 	.word	index@(_Z7dkernelPiS_S_i)
        /*0008*/ 	.word	0x0000000c


	//----- nvinfo : EIATTR_FRAME_SIZE
	.align		4
.L_1:
        /*000c*/ 	.byte	0x04, 0x11
        /*000e*/ 	.short	(.L_3 - .L_2)
	.align		4
.L_2:
        /*0010*/ 	.word	index@(_Z7dkernelPiS_S_i)
        /*0014*/ 	.word	0x00000000


	//----- nvinfo : EIATTR_MIN_STACK_SIZE
	.align		4
.L_3:
        /*0018*/ 	.byte	0x04, 0x12
        /*001a*/ 	.short	(.L_5 - .L_4)
	.align		4
.L_4:
        /*001c*/ 	.word	index@(_Z7dkernelPiS_S_i)
        /*0020*/ 	.word	0x00000000
.L_5:


//--------------------- .nv.compat                --------------------------
	.section	.nv.compat,"",@"SHT_CUDA_COMPAT_INFO"
	.align	4
        /*0000*/ 	.byte	0x02, 0x09, 0x00, 0x00, 0x02, 0x02, 0x01, 0x00, 0x02, 0x05, 0x05, 0x00, 0x03, 0x07, 0x01, 0x01
        /*0010*/ 	.byte	0x02, 0x03, 0x00, 0x00, 0x02, 0x06, 0x01, 0x00, 0x04, 0x0b, 0x08, 0x00, 0x09, 0x00, 0x00, 0x00
        /*0020*/ 	.byte	0x00, 0x00, 0x00, 0x00


//--------------------- .nv.info._Z7dkernelPiS_S_i --------------------------
	.section	.nv.info._Z7dkernelPiS_S_i,"",@"SHT_CUDA_INFO"
	.sectionflags	@""
	.align	4


	//----- nvinfo : EIATTR_CUDA_API_VERSION
	.align		4
        /*0000*/ 	.byte	0x04, 0x37
        /*0002*/ 	.short	(.L_7 - .L_6)
.L_6:
        /*0004*/ 	.word	0x00000082


	//----- nvinfo : EIATTR_KPARAM_INFO
	.align		4
.L_7:
        /*0008*/ 	.byte	0x04, 0x17
        /*000a*/ 	.short	(.L_9 - .L_8)
.L_8:
        /*000c*/ 	.word	0x00000000
        /*0010*/ 	.short	0x0003
        /*0012*/ 	.short	0x0018
        /*0014*/ 	.byte	0x00, 0xf0, 0x11, 0x00


	//----- nvinfo : EIATTR_KPARAM_INFO
	.align		4
.L_9:
        /*0018*/ 	.byte	0x04, 0x17
        /*001a*/ 	.short	(.L_11 - .L_10)
.L_10:
        /*001c*/ 	.word	0x00000000
        /*0020*/ 	.short	0x0002
        /*0022*/ 	.short	0x0010
        /*0024*/ 	.byte	0x00, 0xf5, 0x21, 0x00


	//----- nvinfo : EIATTR_KPARAM_INFO
	.align		4
.L_11:
        /*0028*/ 	.byte	0x04, 0x17
        /*002a*/ 	.short	(.L_13 - .L_12)
.L_12:
        /*002c*/ 	.word	0x00000000
        /*0030*/ 	.short	0x0001
        /*0032*/ 	.short	0x0008
        /*0034*/ 	.byte	0x00, 0xf5, 0x21, 0x00


	//----- nvinfo : EIATTR_KPARAM_INFO
	.align		4
.L_13:
        /*0038*/ 	.byte	0x04, 0x17
        /*003a*/ 	.short	(.L_15 - .L_14)
.L_14:
        /*003c*/ 	.word	0x00000000
        /*0040*/ 	.short	0x0000
        /*0042*/ 	.short	0x0000
        /*0044*/ 	.byte	0x00, 0xf5, 0x21, 0x00


	//----- nvinfo : EIATTR_SPARSE_MMA_MASK
	.align		4
.L_15:
        /*0048*/ 	.byte	0x03, 0x50
        /*004a*/ 	.short	0x0000


	//----- nvinfo : EIATTR_MAXREG_COUNT
	.align		4
        /*004c*/ 	.byte	0x03, 0x1b
        /*004e*/ 	.short	0x00ff


	//----- nvinfo : EIATTR_MERCURY_ISA_VERSION
	.align		4
        /*0050*/ 	.byte	0x03, 0x5f
        /*0052*/ 	.short	0x0101


	//----- nvinfo : EIATTR_VRC_CTA_INIT_COUNT
	.align		4
        /*0054*/ 	.byte	0x02, 0x4a
	.zero		1
	.zero		1


	//----- nvinfo : EIATTR_EXIT_INSTR_OFFSETS
	.align		4
        /*0058*/ 	.byte	0x04, 0x1c
        /*005a*/ 	.short	(.L_17 - .L_16)


	//   ....[0]....
.L_16:
        /*005c*/ 	.word	0x00000040


	//   ....[1]....
        /*0060*/ 	.word	0x00000120


	//----- nvinfo : EIATTR_CBANK_PARAM_SIZE
	.align		4
.L_17:
        /*0064*/ 	.byte	0x03, 0x19
        /*0066*/ 	.short	0x001c


	//----- nvinfo : EIATTR_PARAM_CBANK
	.align		4
        /*0068*/ 	.byte	0x04, 0x0a
        /*006a*/ 	.short	(.L_19 - .L_18)
	.align		4
.L_18:
        /*006c*/ 	.word	index@(.nv.constant0._Z7dkernelPiS_S_i)
        /*0070*/ 	.short	0x0380
        /*0072*/ 	.short	0x001c


	//----- nvinfo : EIATTR_SW_WAR
	.align		4
.L_19:
        /*0074*/ 	.byte	0x04, 0x36
        /*0076*/ 	.short	(.L_21 - .L_20)
.L_20:
        /*0078*/ 	.word	0x00000008
.L_21:


//--------------------- .nv.callgraph             --------------------------
	.section	.nv.callgraph,"",@"SHT_CUDA_CALLGRAPH"
	.align	4
	.sectionentsize	8
	.align		4
        /*0000*/ 	.word	0x00000000
	.align		4
        /*0004*/ 	.word	0xffffffff
	.align		4
        /*0008*/ 	.word	0x00000000
	.align		4
        /*000c*/ 	.word	0xfffffffe
	.align		4
        /*0010*/ 	.word	0x00000000
	.align		4
        /*0014*/ 	.word	0xfffffffd
	.align		4
        /*0018*/ 	.word	0x00000000
	.align		4
        /*001c*/ 	.word	0xfffffffc


//--------------------- .text._Z7dkernelPiS_S_i   --------------------------
	.section	.text._Z7dkernelPiS_S_i,"ax",@progbits
	.align	128
        .global         _Z7dkernelPiS_S_i
        .type           _Z7dkernelPiS_S_i,@function
        .size           _Z7dkernelPiS_S_i,(.L_x_1 - _Z7dkernelPiS_S_i)
        .other          _Z7dkernelPiS_S_i,@"STO_CUDA_ENTRY STV_DEFAULT"
_Z7dkernelPiS_S_i:
.text._Z7dkernelPiS_S_i:
[----:B------:R-:W-:Y:S01]  /*0000*/  LDC R1, c[0x0][0x37c] ;  /* 0x0000df00ff017b82 */ /* 0x000fe20000000800 */
[----:B------:R-:W0:Y:S01]  /*0010*/  S2R R9, SR_TID.X ;  /* 0x0000000000097919 */ /* 0x000e220000002100 */
[----:B------:R-:W0:Y:S02]  /*0020*/  LDCU UR4, c[0x0][0x398] ;  /* 0x00007300ff0477ac */ /* 0x000e240008000800 */
[----:B0-----:R-:W-:-:S13]  /*0030*/  ISETP.GE.U32.AND P0, PT, R9, UR4, PT ;  /* 0x0000000409007c0c */ /* 0x001fda000bf06070 */
[----:B------:R-:W-:Y:S05]  /*0040*/  @P0 EXIT ;  /* 0x000000000000094d */ /* 0x000fea0003800000 */
[----:B------:R-:W0:Y:S01]  /*0050*/  LDC.64 R2, c[0x0][0x388] ;  /* 0x0000e200ff027b82 */ /* 0x000e220000000a00 */
[----:B------:R-:W1:Y:S07]  /*0060*/  LDCU.64 UR4, c[0x0][0x358] ;  /* 0x00006b00ff0477ac */ /* 0x000e6e0008000a00 */
[----:B------:R-:W2:Y:S08]  /*0070*/  LDC.64 R4, c[0x0][0x390] ;  /* 0x0000e400ff047b82 */ /* 0x000eb00000000a00 */
[----:B------:R-:W3:Y:S01]  /*0080*/  LDC.64 R6, c[0x0][0x380] ;  /* 0x0000e000ff067b82 */ /* 0x000ee20000000a00 */
[----:B0-----:R-:W-:-:S06]  /*0090*/  IMAD.WIDE.U32 R2, R9, 0x4, R2 ;  /* 0x0000000409027825 */ /* 0x001fcc00078e0002 */
[----:B-1----:R-:W4:Y:S01]  /*00a0*/  LDG.E R2, desc[UR4][R2.64] ;  /* 0x0000000402027981 */ /* 0x002f22000c1e1900 */
[----:B--2---:R-:W-:-:S06]  /*00b0*/  IMAD.WIDE.U32 R4, R9, 0x4, R4 ;  /* 0x0000000409047825 */ /* 0x004fcc00078e0004 */
[----:B------:R-:W2:Y:S01]  /*00c0*/  LDG.E R5, desc[UR4][R4.64] ;  /* 0x0000000404057981 */ /* 0x000ea2000c1e1900 */
[----:B---3--:R-:W-:-:S04]  /*00d0*/  IMAD.WIDE.U32 R6, R9, 0x4, R6 ;  /* 0x0000000409067825 */ /* 0x008fc800078e0006 */
[----:B----4-:R-:W-:Y:S02]  /*00e0*/  IMAD R0, R2, R2, RZ ;  /* 0x0000000202007224 */ /* 0x010fe400078e02ff */
[----:B--2---:R-:W-:-:S04]  /*00f0*/  IMAD R8, R5, R5, RZ ;  /* 0x0000000505087224 */ /* 0x004fc800078e02ff */
[----:B------:R-:W-:-:S05]  /*0100*/  IMAD R9, R5, R8, R0 ;  /* 0x0000000805097224 */ /* 0x000fca00078e0200 */
[----:B------:R-:W-:Y:S01]  /*0110*/  STG.E desc[UR4][R6.64], R9 ;  /* 0x0000000906007986 */ /* 0x000fe2000c101904 */
[----:B------:R-:W-:Y:S05]  /*0120*/  EXIT ;  /* 0x000000000000794d */ /* 0x000fea0003800000 */
.L_x_0:
[----:B------:R-:W-:-:S00]  /*0130*/  BRA `(.L_x_0) ;  /* 0xfffffffc00fc7947 */ /* 0x000fc0000383ffff */
[----:B------:R-:W-:-:S00]  /*0140*/  NOP ;  /* 0x0000000000007918 */ /* 0x000fc00000000000 */
        /* <DEDUP_REMOVED lines=11> */
.L_x_1:


//--------------------- .nv.shared.reserved.0     --------------------------
	.section	.nv.shared.reserved.0,"aw",@nobits
	.weak		__nv_reservedSMEM_offset_0_alias
	.size		__nv_reservedSMEM_offset_0_alias, 0, 64
	.other		__nv_reservedSMEM_offset_0_alias,@"STO_CUDA_RESERVED_SHARED STV_DEFAULT"
__nv_reservedSMEM_offset_0_alias:
	.zero		0
	.zero		64


//--------------------- .nv.constant0._Z7dkernelPiS_S_i --------------------------
	.section	.nv.constant0._Z7dkernelPiS_S_i,"a",@progbits
	.sectionflags	@""
	.align	4
.nv.constant0._Z7dkernelPiS_S_i:
	.zero		924


//--------------------- SYMBOLS --------------------------

	.type		.nv.reservedSmem.offset0,@object
	.size		.nv.reservedSmem.offset0,0x4
